	.headerflags	@"EF_CUDA_TEXMODE_UNIFIED EF_CUDA_64BIT_ADDRESS EF_CUDA_ACCELERATORS EF_CUDA_SM90 EF_CUDA_VIRTUAL_SM(EF_CUDA_SM90)"
	.elftype	@"ET_EXEC"


//--------------------- .nv.info                  --------------------------
	.section	.nv.info,"",@"SHT_CUDA_INFO"
	.align	4


	//----- nvinfo : EIATTR_REGCOUNT
	.align		4
        /*0000*/ 	.byte	0x04, 0x2f
        /*0002*/ 	.short	(.L_1 - .L_0)
	.align		4
.L_0:
        /*0004*/ 	.word	index@(triton_per_fused_mean_0)
        /*0008*/ 	.word	0x00000016


	//----- nvinfo : EIATTR_MIN_STACK_SIZE
	.align		4
.L_1:
        /*000c*/ 	.byte	0x04, 0x12
        /*000e*/ 	.short	(.L_3 - .L_2)
	.align		4
.L_2:
        /*0010*/ 	.word	index@(triton_per_fused_mean_0)
        /*0014*/ 	.word	0x00000000


	//----- nvinfo : EIATTR_FRAME_SIZE
	.align		4
.L_3:
        /*0018*/ 	.byte	0x04, 0x11
        /*001a*/ 	.short	(.L_5 - .L_4)
	.align		4
.L_4:
        /*001c*/ 	.word	index@(triton_per_fused_mean_0)
        /*0020*/ 	.word	0x00000000


	//----- nvinfo : EIATTR_MIN_STACK_SIZE
	.align		4
.L_5:
        /*0024*/ 	.byte	0x04, 0x12
        /*0026*/ 	.short	(.L_7 - .L_6)
	.align		4
.L_6:
        /*0028*/ 	.word	index@(triton_per_fused_mean_0)
        /*002c*/ 	.word	0x00000000
.L_7:


//--------------------- .nv.info.triton_per_fused_mean_0 --------------------------
	.section	.nv.info.triton_per_fused_mean_0,"",@"SHT_CUDA_INFO"
	.sectionflags	@""
	.align	4


	//----- nvinfo : EIATTR_CUDA_API_VERSION
	.align		4
        /*0000*/ 	.byte	0x04, 0x37
        /*0002*/ 	.short	(.L_9 - .L_8)
.L_8:
        /*0004*/ 	.word	0x0000007c


	//----- nvinfo : EIATTR_KPARAM_INFO
	.align		4
.L_9:
        /*0008*/ 	.byte	0x04, 0x17
        /*000a*/ 	.short	(.L_11 - .L_10)
.L_10:
        /*000c*/ 	.word	0x00000000
        /*0010*/ 	.short	0x0003
        /*0012*/ 	.short	0x0014
        /*0014*/ 	.byte	0x00, 0xf0, 0x11, 0x00


	//----- nvinfo : EIATTR_KPARAM_INFO
	.align		4
.L_11:
        /*0018*/ 	.byte	0x04, 0x17
        /*001a*/ 	.short	(.L_13 - .L_12)
.L_12:
        /*001c*/ 	.word	0x00000000
        /*0020*/ 	.short	0x0002
        /*0022*/ 	.short	0x0010
        /*0024*/ 	.byte	0x00, 0xf0, 0x11, 0x00


	//----- nvinfo : EIATTR_KPARAM_INFO
	.align		4
.L_13:
        /*0028*/ 	.byte	0x04, 0x17
        /*002a*/ 	.short	(.L_15 - .L_14)
.L_14:
        /*002c*/ 	.word	0x00000000
        /*0030*/ 	.short	0x0001
        /*0032*/ 	.short	0x0008
        /*0034*/ 	.byte	0x00, 0xf4, 0x21, 0x00


	//----- nvinfo : EIATTR_KPARAM_INFO
	.align		4
.L_15:
        /*0038*/ 	.byte	0x04, 0x17
        /*003a*/ 	.short	(.L_17 - .L_16)
.L_16:
        /*003c*/ 	.word	0x00000000
        /*0040*/ 	.short	0x0000
        /*0042*/ 	.short	0x0000
        /*0044*/ 	.byte	0x00, 0xf4, 0x21, 0x00


	//----- nvinfo : EIATTR_SPARSE_MMA_MASK
	.align		4
.L_17:
        /*0048*/ 	.byte	0x03, 0x50
        /*004a*/ 	.short	0x0000


	//----- nvinfo : EIATTR_MAXREG_COUNT
	.align		4
        /*004c*/ 	.byte	0x03, 0x1b
        /*004e*/ 	.short	0x00ff


	//----- nvinfo : EIATTR_COOP_GROUP_MASK_REGIDS
	.align		4
        /*0050*/ 	.byte	0x04, 0x29
        /*0052*/ 	.short	(.L_19 - .L_18)


	//   ....[0]....
.L_18:
        /*0054*/ 	.word	0xffffffff


	//   ....[1]....
        /*0058*/ 	.word	0xffffffff


	//   ....[2]....
        /*005c*/ 	.word	0xffffffff


	//   ....[3]....
        /*0060*/ 	.word	0xffffffff


	//   ....[4]....
        /*0064*/ 	.word	0xffffffff


	//   ....[5]....
        /*0068*/ 	.word	0xffffffff


	//   ....[6]....
        /*006c*/ 	.word	0xffffffff


	//   ....[7]....
        /*0070*/ 	.word	0xffffffff


	//   ....[8]....
        /*0074*/ 	.word	0xffffffff


	//   ....[9]....
        /*0078*/ 	.word	0xffffffff


	//   ....[10]....
        /*007c*/ 	.word	0xffffffff


	//   ....[11]....
        /*0080*/ 	.word	0xffffffff


	//   ....[12]....
        /*0084*/ 	.word	0xffffffff


	//   ....[13]....
        /*0088*/ 	.word	0xffffffff


	//   ....[14]....
        /*008c*/ 	.word	0xffffffff


	//   ....[15]....
        /*0090*/ 	.word	0xffffffff


	//   ....[16]....
        /*0094*/ 	.word	0xffffffff


	//   ....[17]....
        /*0098*/ 	.word	0xffffffff


	//   ....[18]....
        /*009c*/ 	.word	0xffffffff


	//   ....[19]....
        /*00a0*/ 	.word	0xffffffff


	//----- nvinfo : EIATTR_COOP_GROUP_INSTR_OFFSETS
	.align		4
.L_19:
        /*00a4*/ 	.byte	0x04, 0x28
        /*00a6*/ 	.short	(.L_21 - .L_20)


	//   ....[0]....
.L_20:
        /*00a8*/ 	.word	0x000002c0


	//   ....[1]....
        /*00ac*/ 	.word	0x000002d0


	//   ....[2]....
        /*00b0*/ 	.word	0x000002e0


	//   ....[3]....
        /*00b4*/ 	.word	0x000002f0


	//   ....[4]....
        /*00b8*/ 	.word	0x00000340


	//   ....[5]....
        /*00bc*/ 	.word	0x00000350


	//   ....[6]....
        /*00c0*/ 	.word	0x00000360


	//   ....[7]....
        /*00c4*/ 	.word	0x00000370


	//   ....[8]....
        /*00c8*/ 	.word	0x000003c0


	//   ....[9]....
        /*00cc*/ 	.word	0x000003d0


	//   ....[10]....
        /*00d0*/ 	.word	0x000003e0


	//   ....[11]....
        /*00d4*/ 	.word	0x000003f0


	//   ....[12]....
        /*00d8*/ 	.word	0x00000440


	//   ....[13]....
        /*00dc*/ 	.word	0x00000450


	//   ....[14]....
        /*00e0*/ 	.word	0x00000460


	//   ....[15]....
        /*00e4*/ 	.word	0x00000470


	//   ....[16]....
        /*00e8*/ 	.word	0x000004c0


	//   ....[17]....
        /*00ec*/ 	.word	0x000004d0


	//   ....[18]....
        /*00f0*/ 	.word	0x000004e0


	//   ....[19]....
        /*00f4*/ 	.word	0x000004f0


	//----- nvinfo : EIATTR_EXIT_INSTR_OFFSETS
	.align		4
.L_21:
        /*00f8*/ 	.byte	0x04, 0x1c
        /*00fa*/ 	.short	(.L_23 - .L_22)


	//   ....[0]....
.L_22:
        /*00fc*/ 	.word	0x00000630


	//   ....[1]....
        /*0100*/ 	.word	0x00000660


	//----- nvinfo : EIATTR_REQNTID
	.align		4
.L_23:
        /*0104*/ 	.byte	0x04, 0x10
        /*0106*/ 	.short	(.L_25 - .L_24)
.L_24:
        /*0108*/ 	.word	0x00000040
        /*010c*/ 	.word	0x00000001
        /*0110*/ 	.word	0x00000001


	//----- nvinfo : EIATTR_CBANK_PARAM_SIZE
	.align		4
.L_25:
        /*0114*/ 	.byte	0x03, 0x19
        /*0116*/ 	.short	0x0018


	//----- nvinfo : EIATTR_PARAM_CBANK
	.align		4
        /*0118*/ 	.byte	0x04, 0x0a
        /*011a*/ 	.short	(.L_27 - .L_26)
	.align		4
.L_26:
        /*011c*/ 	.word	index@(.nv.constant0.triton_per_fused_mean_0)
        /*0120*/ 	.short	0x0210
        /*0122*/ 	.short	0x0018


	//----- nvinfo : EIATTR_SW_WAR
	.align		4
.L_27:
        /*0124*/ 	.byte	0x04, 0x36
        /*0126*/ 	.short	(.L_29 - .L_28)
.L_28:
        /*0128*/ 	.word	0x00000008
.L_29:


//--------------------- .nv.callgraph             --------------------------
	.section	.nv.callgraph,"",@"SHT_CUDA_CALLGRAPH"
	.align	4
	.sectionentsize	8
	.align		4
        /*0000*/ 	.word	0x00000000
	.align		4
        /*0004*/ 	.word	0xffffffff
	.align		4
        /*0008*/ 	.word	0x00000000
	.align		4
        /*000c*/ 	.word	0xfffffffe
	.align		4
        /*0010*/ 	.word	0x00000000
	.align		4
        /*0014*/ 	.word	0xfffffffd
	.align		4
        /*0018*/ 	.word	0x00000000
	.align		4
        /*001c*/ 	.word	0xfffffffc


//--------------------- .text.triton_per_fused_mean_0 --------------------------
	.section	.text.triton_per_fused_mean_0,"ax",@progbits
	.sectionflags	@"SHF_BARRIERS=1"
	.align	128
        .global         triton_per_fused_mean_0
        .type           triton_per_fused_mean_0,@function
        .size           triton_per_fused_mean_0,(.L_x_1 - triton_per_fused_mean_0)
        .other          triton_per_fused_mean_0,@"STO_CUDA_ENTRY STV_DEFAULT"
triton_per_fused_mean_0:
.text.triton_per_fused_mean_0:
[----:B------:R-:W0:Y:S02]  /*0000*/  LDC R1, c[0x0][0x28] ;  /* 0x00000a00ff017b82 */ /* 0x000e240000000800 */
[----:B------:R-:W1:Y:S01]  /*0010*/  S2R R7, SR_TID.X ;  /* 0x0000000000077919 */ /* 0x000e620000002100 */
[----:B------:R-:W2:Y:S01]  /*0020*/  LDC.64 R2, c[0x0][0x218] ;  /* 0x00008600ff027b82 */ /* 0x000ea20000000a00 */
[----:B------:R-:W-:Y:S01]  /*0030*/  ULDC.64 UR6, c[0x0][0x208] ;  /* 0x0000820000067ab9 */ /* 0x000fe20000000a00 */
[----:B------:R-:W3:Y:S01]  /*0040*/  S2R R0, SR_CTAID.X ;  /* 0x0000000000007919 */ /* 0x000ee20000002500 */
[----:B-1----:R-:W-:Y:S02]  /*0050*/  SHF.R.U32.HI R9, RZ, 0x5, R7 ;  /* 0x00000005ff097819 */ /* 0x002fe40000011607 */
[----:B------:R-:W-:Y:S02]  /*0060*/  LOP3.LUT R11, R7, 0x1f, RZ, 0xc0, !PT ;  /* 0x0000001f070b7812 */ /* 0x000fe400078ec0ff */
[----:B---3--:R-:W-:Y:S02]  /*0070*/  SHF.L.U32 R0, R0, 0x3, RZ ;  /* 0x0000000300007819 */ /* 0x008fe400000006ff */
[----:B------:R-:W-:-:S02]  /*0080*/  SGXT.U32 R9, R9, 0x1 ;  /* 0x000000010909781a */ /* 0x000fc40000000000 */
[----:B------:R-:W-:Y:S02]  /*0090*/  ISETP.GE.U32.AND P0, PT, R11, 0x19, PT ;  /* 0x000000190b00780c */ /* 0x000fe40003f06070 */
[----:B------:R-:W-:Y:S02]  /*00a0*/  LOP3.LUT R4, R0, R9, RZ, 0xfc, !PT ;  /* 0x0000000900047212 */ /* 0x000fe400078efcff */
[----:B------:R-:W-:Y:S02]  /*00b0*/  LOP3.LUT R5, R0, 0x2, R9, 0xfe, !PT ;  /* 0x0000000200057812 */ /* 0x000fe400078efe09 */
[----:B------:R-:W-:Y:S01]  /*00c0*/  LOP3.LUT R6, R0, 0x4, R9, 0xfe, !PT ;  /* 0x0000000400067812 */ /* 0x000fe200078efe09 */
[C-C-:B------:R-:W-:Y:S01]  /*00d0*/  IMAD R13, R4.reuse, 0x19, R11.reuse ;  /* 0x00000019040d7824 */ /* 0x140fe200078e020b */
[----:B------:R-:W-:Y:S01]  /*00e0*/  LOP3.LUT R8, R0, 0x6, R9, 0xfe, !PT ;  /* 0x0000000600087812 */ /* 0x000fe200078efe09 */
[C-C-:B------:R-:W-:Y:S01]  /*00f0*/  IMAD R15, R5.reuse, 0x19, R11.reuse ;  /* 0x00000019050f7824 */ /* 0x140fe200078e020b */
[----:B------:R-:W-:Y:S01]  /*0100*/  ISETP.LT.AND P1, PT, R4, 0x10, !P0 ;  /* 0x000000100400780c */ /* 0x000fe20004721270 */
[--C-:B------:R-:W-:Y:S01]  /*0110*/  IMAD R17, R6, 0x19, R11.reuse ;  /* 0x0000001906117824 */ /* 0x100fe200078e020b */
[----:B------:R-:W-:Y:S01]  /*0120*/  ISETP.LT.AND P2, PT, R5, 0x10, !P0 ;  /* 0x000000100500780c */ /* 0x000fe20004741270 */
[----:B------:R-:W-:Y:S01]  /*0130*/  IMAD R19, R8, 0x19, R11 ;  /* 0x0000001908137824 */ /* 0x000fe200078e020b */
[----:B------:R-:W-:Y:S01]  /*0140*/  ISETP.LT.AND P3, PT, R6, 0x10, !P0 ;  /* 0x000000100600780c */ /* 0x000fe20004761270 */
[----:B------:R-:W-:Y:S01]  /*0150*/  HFMA2.MMA R6, -RZ, RZ, 0, 0 ;  /* 0x00000000ff067435 */ /* 0x000fe200000001ff */
[----:B------:R-:W-:Y:S01]  /*0160*/  ISETP.LT.AND P0, PT, R8, 0x10, !P0 ;  /* 0x000000100800780c */ /* 0x000fe20004701270 */
[----:B--2---:R-:W-:Y:S01]  /*0170*/  IMAD.WIDE R4, R13, 0x4, R2 ;  /* 0x000000040d047825 */ /* 0x004fe200078e0202 */
[----:B------:R-:W-:-:S03]  /*0180*/  MOV R8, RZ ;  /* 0x000000ff00087202 */ /* 0x000fc60000000f00 */
[----:B------:R-:W-:Y:S01]  /*0190*/  IMAD.WIDE R10, R15, 0x4, R2 ;  /* 0x000000040f0a7825 */ /* 0x000fe200078e0202 */
[----:B------:R-:W-:-:S03]  /*01a0*/  CS2R R14, SRZ ;  /* 0x00000000000e7805 */ /* 0x000fc6000001ff00 */
[--C-:B------:R-:W-:Y:S01]  /*01b0*/  IMAD.WIDE R12, R17, 0x4, R2.reuse ;  /* 0x00000004110c7825 */ /* 0x100fe200078e0202 */
[----:B------:R-:W2:Y:S03]  /*01c0*/  @P1 LDG.E R6, desc[UR6][R4.64] ;  /* 0x0000000604061981 */ /* 0x000ea6000c1e1900 */
[----:B------:R-:W-:Y:S01]  /*01d0*/  IMAD.WIDE R2, R19, 0x4, R2 ;  /* 0x0000000413027825 */ /* 0x000fe200078e0202 */
[----:B------:R-:W3:Y:S04]  /*01e0*/  @P2 LDG.E R8, desc[UR6][R10.64] ;  /* 0x000000060a082981 */ /* 0x000ee8000c1e1900 */
[----:B------:R-:W4:Y:S04]  /*01f0*/  @P3 LDG.E R14, desc[UR6][R12.64] ;  /* 0x000000060c0e3981 */ /* 0x000f28000c1e1900 */
[----:B------:R-:W5:Y:S01]  /*0200*/  @P0 LDG.E R15, desc[UR6][R2.64] ;  /* 0x00000006020f0981 */ /* 0x000f62000c1e1900 */
[----:B------:R-:W1:Y:S01]  /*0210*/  S2UR UR5, SR_CgaCtaId ;  /* 0x00000000000579c3 */ /* 0x000e620000008800 */
[----:B------:R-:W-:-:S02]  /*0220*/  UMOV UR4, 0x400 ;  /* 0x0000040000047882 */ /* 0x000fc40000000000 */
[----:B-1----:R-:W-:Y:S01]  /*0230*/  UPRMT UR4, UR5, 0x654, UR4 ;  /* 0x0000065405047896 */ /* 0x002fe20008000004 */
[----:B--2---:R-:W-:Y:S02]  /*0240*/  SEL R6, R6, RZ, P1 ;  /* 0x000000ff06067207 */ /* 0x004fe40000800000 */
[----:B---3--:R-:W-:Y:S02]  /*0250*/  SEL R8, R8, RZ, P2 ;  /* 0x000000ff08087207 */ /* 0x008fe40001000000 */
[----:B----4-:R-:W-:Y:S02]  /*0260*/  SEL R14, R14, RZ, P3 ;  /* 0x000000ff0e0e7207 */ /* 0x010fe40001800000 */
[----:B-----5:R-:W-:Y:S02]  /*0270*/  SEL R15, R15, RZ, P0 ;  /* 0x000000ff0f0f7207 */ /* 0x020fe40000000000 */
[----:B------:R-:W-:Y:S02]  /*0280*/  FSEL R6, R6, RZ, P1 ;  /* 0x000000ff06067208 */ /* 0x000fe40000800000 */
[----:B------:R-:W-:-:S02]  /*0290*/  FSEL R8, R8, RZ, P2 ;  /* 0x000000ff08087208 */ /* 0x000fc40001000000 */
[----:B------:R-:W-:Y:S02]  /*02a0*/  FSEL R14, R14, RZ, P3 ;  /* 0x000000ff0e0e7208 */ /* 0x000fe40001800000 */
[----:B------:R-:W-:Y:S01]  /*02b0*/  FSEL R15, R15, RZ, P0 ;  /* 0x000000ff0f0f7208 */ /* 0x000fe20000000000 */
[----:B------:R-:W1:Y:S04]  /*02c0*/  SHFL.BFLY PT, R5, R6, 0x10, 0x1f ;  /* 0x0e001f0006057f89 */ /* 0x000e6800000e0000 */
[----:B------:R-:W2:Y:S04]  /*02d0*/  SHFL.BFLY PT, R11, R8, 0x10, 0x1f ;  /* 0x0e001f00080b7f89 */ /* 0x000ea800000e0000 */
[----:B------:R-:W3:Y:S04]  /*02e0*/  SHFL.BFLY PT, R3, R14, 0x10, 0x1f ;  /* 0x0e001f000e037f89 */ /* 0x000ee800000e0000 */
[----:B------:R-:W4:Y:S01]  /*02f0*/  SHFL.BFLY PT, R2, R15, 0x10, 0x1f ;  /* 0x0e001f000f027f89 */ /* 0x000f2200000e0000 */
[----:B-1----:R-:W-:Y:S01]  /*0300*/  FADD R5, R6, R5 ;  /* 0x0000000506057221 */ /* 0x002fe20000000000 */
[----:B--2---:R-:W-:Y:S01]  /*0310*/  FADD R11, R8, R11 ;  /* 0x0000000b080b7221 */ /* 0x004fe20000000000 */
[----:B---3--:R-:W-:Y:S01]  /*0320*/  FADD R10, R14, R3 ;  /* 0x000000030e0a7221 */ /* 0x008fe20000000000 */
[----:B----4-:R-:W-:-:S03]  /*0330*/  FADD R16, R15, R2 ;  /* 0x000000020f107221 */ /* 0x010fc60000000000 */
        /* <DEDUP_REMOVED lines=15> */
[----:B----4-:R-:W-:-:S02]  /*0430*/  FADD R16, R14, R5 ;  /* 0x000000050e107221 */ /* 0x010fc40000000000 */
        /* <DEDUP_REMOVED lines=12> */
[----:B------:R-:W-:Y:S01]  /*0500*/  LEA R14, R9, UR4, 0x2 ;  /* 0x00000004090e7c11 */ /* 0x000fe2000f8e10ff */
[----:B-1----:R-:W-:Y:S01]  /*0510*/  FADD R11, R8, R11 ;  /* 0x0000000b080b7221 */ /* 0x002fe20000000000 */
[----:B--2---:R-:W-:Y:S01]  /*0520*/  FADD R5, R4, R5 ;  /* 0x0000000504057221 */ /* 0x004fe20000000000 */
[----:B---3--:R-:W-:Y:S01]  /*0530*/  FADD R6, R10, R3 ;  /* 0x000000030a067221 */ /* 0x008fe20000000000 */
[----:B----4-:R-:W-:-:S03]  /*0540*/  FADD R13, R12, R13 ;  /* 0x0000000d0c0d7221 */ /* 0x010fc60000000000 */
[----:B------:R1:W-:Y:S04]  /*0550*/  STS [R14], R5 ;  /* 0x000000050e007388 */ /* 0x0003e80000000800 */
[----:B------:R1:W-:Y:S04]  /*0560*/  STS [R14+0x8], R11 ;  /* 0x0000080b0e007388 */ /* 0x0003e80000000800 */
[----:B------:R1:W-:Y:S04]  /*0570*/  STS [R14+0x10], R6 ;  /* 0x000010060e007388 */ /* 0x0003e80000000800 */
[----:B------:R1:W-:Y:S01]  /*0580*/  STS [R14+0x18], R13 ;  /* 0x0000180d0e007388 */ /* 0x0003e20000000800 */
[----:B------:R-:W-:-:S04]  /*0590*/  LOP3.LUT R2, R7, 0x7, RZ, 0xc0, !PT ;  /* 0x0000000707027812 */ /* 0x000fc800078ec0ff */
[----:B------:R-:W-:Y:S01]  /*05a0*/  LEA R4, R2, UR4, 0x2 ;  /* 0x0000000402047c11 */ /* 0x000fe2000f8e10ff */
[----:B------:R-:W-:Y:S01]  /*05b0*/  BAR.SYNC.DEFER_BLOCKING 0x0 ;  /* 0x0000000000007b1d */ /* 0x000fe20000010000 */
[----:B------:R-:W-:-:S07]  /*05c0*/  LOP3.LUT P0, RZ, R7, 0x38, RZ, 0xc0, !PT ;  /* 0x0000003807ff7812 */ /* 0x000fce000780c0ff */
[----:B------:R-:W2:Y:S01]  /*05d0*/  LDC.64 R2, c[0x0][0x210] ;  /* 0x00008400ff027b82 */ /* 0x000ea20000000a00 */
[----:B------:R-:W-:-:S04]  /*05e0*/  LOP3.LUT R7, R0, 0x7, R7, 0xf8, !PT ;  /* 0x0000000700077812 */ /* 0x000fc800078ef807 */
[C---:B------:R-:W-:Y:S01]  /*05f0*/  ISETP.LT.AND P0, PT, R7.reuse, 0x10, !P0 ;  /* 0x000000100700780c */ /* 0x040fe20004701270 */
[----:B------:R-:W3:Y:S01]  /*0600*/  LDS R4, [R4] ;  /* 0x0000000004047984 */ /* 0x000ee20000000800 */
[----:B--2---:R-:W-:Y:S01]  /*0610*/  IMAD.WIDE R2, R7, 0x4, R2 ;  /* 0x0000000407027825 */ /* 0x004fe200078e0202 */
[----:B------:R-:W-:Y:S10]  /*0620*/  BAR.SYNC.DEFER_BLOCKING 0x0 ;  /* 0x0000000000007b1d */ /* 0x000ff40000010000 */
[----:B-1----:R-:W-:Y:S05]  /*0630*/  @!P0 EXIT ;  /* 0x000000000000894d */ /* 0x002fea0003800000 */
[----:B---3--:R-:W-:-:S05]  /*0640*/  FMUL R5, R4, 0.039999999105930328369 ;  /* 0x3d23d70a04057820 */ /* 0x008fca0000400000 */
[----:B------:R-:W-:Y:S01]  /*0650*/  STG.E desc[UR6][R2.64], R5 ;  /* 0x0000000502007986 */ /* 0x000fe2000c101906 */
[----:B------:R-:W-:Y:S05]  /*0660*/  EXIT ;  /* 0x000000000000794d */ /* 0x000fea0003800000 */
.L_x_0:
[----:B------:R-:W-:-:S00]  /*0670*/  BRA `(.L_x_0) ;  /* 0xfffffffc00fc7947 */ /* 0x000fc0000383ffff */
[----:B------:R-:W-:-:S00]  /*0680*/  NOP ;  /* 0x0000000000007918 */ /* 0x000fc00000000000 */
[----:B------:R-:W-:-:S00]  /*0690*/  NOP ;  /* 0x0000000000007918 */ /* 0x000fc00000000000 */
[----:B------:R-:W-:-:S00]  /*06a0*/  NOP ;  /* 0x0000000000007918 */ /* 0x000fc00000000000 */
[----:B------:R-:W-:-:S00]  /*06b0*/  NOP ;  /* 0x0000000000007918 */ /* 0x000fc00000000000 */
[----:B------:R-:W-:-:S00]  /*06c0*/  NOP ;  /* 0x0000000000007918 */ /* 0x000fc00000000000 */
[----:B------:R-:W-:-:S00]  /*06d0*/  NOP ;  /* 0x0000000000007918 */ /* 0x000fc00000000000 */
[----:B------:R-:W-:-:S00]  /*06e0*/  NOP ;  /* 0x0000000000007918 */ /* 0x000fc00000000000 */
[----:B------:R-:W-:-:S00]  /*06f0*/  NOP ;  /* 0x0000000000007918 */ /* 0x000fc00000000000 */
.L_x_1:


//--------------------- .nv.shared.triton_per_fused_mean_0 --------------------------
	.section	.nv.shared.triton_per_fused_mean_0,"aw",@nobits
	.sectionflags	@""
	.align	16
	.zero		1024


//--------------------- .nv.constant0.triton_per_fused_mean_0 --------------------------
	.section	.nv.constant0.triton_per_fused_mean_0,"a",@progbits
	.sectionflags	@""
	.align	4
.nv.constant0.triton_per_fused_mean_0:
	.zero		552
